//
// Generated by NVIDIA NVVM Compiler
//
// Compiler Build ID: CL-36424714
// Cuda compilation tools, release 13.0, V13.0.88
// Based on NVVM 20.0.0
//

.version 9.0
.target sm_100
.address_size 64

	// .globl	_Z4sumaPfS_S_

.visible .entry _Z4sumaPfS_S_(
	.param .u64 .ptr .align 1 _Z4sumaPfS_S__param_0,
	.param .u64 .ptr .align 1 _Z4sumaPfS_S__param_1,
	.param .u64 .ptr .align 1 _Z4sumaPfS_S__param_2
)
{
	.reg .pred 	%p<2>;
	.reg .b32 	%r<5>;
	.reg .b32 	%f<4>;
	.reg .b64 	%rd<11>;

	ld.param.u64 	%rd1, [_Z4sumaPfS_S__param_0];
	ld.param.u64 	%rd2, [_Z4sumaPfS_S__param_1];
	ld.param.u64 	%rd3, [_Z4sumaPfS_S__param_2];
	mov.u32 	%r2, %tid.x;
	mov.u32 	%r3, %ntid.x;
	mov.u32 	%r4, %ctaid.x;
	mad.lo.s32 	%r1, %r3, %r4, %r2;
	setp.gt.s32 	%p1, %r1, 15;
	@%p1 bra 	$L__BB0_2;
	cvta.to.global.u64 	%rd4, %rd1;
	cvta.to.global.u64 	%rd5, %rd2;
	cvta.to.global.u64 	%rd6, %rd3;
	mul.wide.s32 	%rd7, %r1, 4;
	add.s64 	%rd8, %rd4, %rd7;
	ld.global.f32 	%f1, [%rd8];
	add.s64 	%rd9, %rd5, %rd7;
	ld.global.f32 	%f2, [%rd9];
	add.f32 	%f3, %f1, %f2;
	add.s64 	%rd10, %rd6, %rd7;
	st.global.f32 	[%rd10], %f3;
$L__BB0_2:
	ret;

}


// ===== COMPILED SASS (sm_100) =====

	.target	sm_100

	.elftype	@"ET_EXEC"


//--------------------- .note.nv.tkinfo           --------------------------
	.section	.note.nv.tkinfo,"",@"SHT_NOTE"
	.sectionflags	@"SHF_NOTE_NV_TKINFO"
	.tkinfo
        /*0018*/ 	.word	0x00000002
        /*0030*/ 	.string	""
        /*0030*/ 	.string	"ptxas"
        /*0030*/ 	.string	"Cuda compilation tools, release 13.0, V13.0.88"
        /*0030*/ 	.string	"Build cuda_13.0.r13.0/compiler.36424714_0"
        /*0030*/ 	.string	"-arch sm_100 -m 64 "



//--------------------- .note.nv.cuinfo           --------------------------
	.section	.note.nv.cuinfo,"",@"SHT_NOTE"
	.sectionflags	@"SHF_NOTE_NV_CUINFO"
        /*0018*/ 	.short	0x0002
        /*001a*/ 	.short	0x0064
        /*001c*/ 	.short	0x0082
	.zero		2


//--------------------- .nv.info                  --------------------------
	.section	.nv.info,"",@"SHT_CUDA_INFO"
	.align	4


	//----- nvinfo : EIATTR_REGCOUNT
	.align		4
        /*0000*/ 	.byte	0x04, 0x2f
        /*0002*/ 	.short	(.L_1 - .L_0)
	.align		4
.L_0:
        /*0004*/ 	.word	index@(_Z4sumaPfS_S_)
        /*0008*/ 	.word	0x0000000c


	//----- nvinfo : EIATTR_FRAME_SIZE
	.align		4
.L_1:
        /*000c*/ 	.byte	0x04, 0x11
        /*000e*/ 	.short	(.L_3 - .L_2)
	.align		4
.L_2:
        /*0010*/ 	.word	index@(_Z4sumaPfS_S_)
        /*0014*/ 	.word	0x00000000


	//----- nvinfo : EIATTR_MIN_STACK_SIZE
	.align		4
.L_3:
        /*0018*/ 	.byte	0x04, 0x12
        /*001a*/ 	.short	(.L_5 - .L_4)
	.align		4
.L_4:
        /*001c*/ 	.word	index@(_Z4sumaPfS_S_)
        /*0020*/ 	.word	0x00000000
.L_5:


//--------------------- .nv.compat                --------------------------
	.section	.nv.compat,"",@"SHT_CUDA_COMPAT_INFO"
	.align	4
        /*0000*/ 	.byte	0x02, 0x09, 0x00, 0x00, 0x02, 0x02, 0x01, 0x00, 0x02, 0x05, 0x05, 0x00, 0x03, 0x07, 0x01, 0x01
        /*0010*/ 	.byte	0x02, 0x03, 0x00, 0x00, 0x02, 0x06, 0x01, 0x00, 0x04, 0x0b, 0x08, 0x00, 0x09, 0x00, 0x00, 0x00
        /*0020*/ 	.byte	0x00, 0x00, 0x00, 0x00


//--------------------- .nv.info._Z4sumaPfS_S_    --------------------------
	.section	.nv.info._Z4sumaPfS_S_,"",@"SHT_CUDA_INFO"
	.sectionflags	@""
	.align	4


	//----- nvinfo : EIATTR_CUDA_API_VERSION
	.align		4
        /*0000*/ 	.byte	0x04, 0x37
        /*0002*/ 	.short	(.L_7 - .L_6)
.L_6:
        /*0004*/ 	.word	0x00000082


	//----- nvinfo : EIATTR_KPARAM_INFO
	.align		4
.L_7:
        /*0008*/ 	.byte	0x04, 0x17
        /*000a*/ 	.short	(.L_9 - .L_8)
.L_8:
        /*000c*/ 	.word	0x00000000
        /*0010*/ 	.short	0x0002
        /*0012*/ 	.short	0x0010
        /*0014*/ 	.byte	0x00, 0xf5, 0x21, 0x00


	//----- nvinfo : EIATTR_KPARAM_INFO
	.align		4
.L_9:
        /*0018*/ 	.byte	0x04, 0x17
        /*001a*/ 	.short	(.L_11 - .L_10)
.L_10:
        /*001c*/ 	.word	0x00000000
        /*0020*/ 	.short	0x0001
        /*0022*/ 	.short	0x0008
        /*0024*/ 	.byte	0x00, 0xf5, 0x21, 0x00


	//----- nvinfo : EIATTR_KPARAM_INFO
	.align		4
.L_11:
        /*0028*/ 	.byte	0x04, 0x17
        /*002a*/ 	.short	(.L_13 - .L_12)
.L_12:
        /*002c*/ 	.word	0x00000000
        /*0030*/ 	.short	0x0000
        /*0032*/ 	.short	0x0000
        /*0034*/ 	.byte	0x00, 0xf5, 0x21, 0x00


	//----- nvinfo : EIATTR_SPARSE_MMA_MASK
	.align		4
.L_13:
        /*0038*/ 	.byte	0x03, 0x50
        /*003a*/ 	.short	0x0000


	//----- nvinfo : EIATTR_MAXREG_COUNT
	.align		4
        /*003c*/ 	.byte	0x03, 0x1b
        /*003e*/ 	.short	0x00ff


	//----- nvinfo : EIATTR_MERCURY_ISA_VERSION
	.align		4
        /*0040*/ 	.byte	0x03, 0x5f
        /*0042*/ 	.short	0x0101


	//----- nvinfo : EIATTR_VRC_CTA_INIT_COUNT
	.align		4
        /*0044*/ 	.byte	0x02, 0x4a
	.zero		1
	.zero		1


	//----- nvinfo : EIATTR_EXIT_INSTR_OFFSETS
	.align		4
        /*0048*/ 	.byte	0x04, 0x1c
        /*004a*/ 	.short	(.L_15 - .L_14)


	//   ....[0]....
.L_14:
        /*004c*/ 	.word	0x00000060


	//   ....[1]....
        /*0050*/ 	.word	0x00000120


	//----- nvinfo : EIATTR_CBANK_PARAM_SIZE
	.align		4
.L_15:
        /*0054*/ 	.byte	0x03, 0x19
        /*0056*/ 	.short	0x0018


	//----- nvinfo : EIATTR_PARAM_CBANK
	.align		4
        /*0058*/ 	.byte	0x04, 0x0a
        /*005a*/ 	.short	(.L_17 - .L_16)
	.align		4
.L_16:
        /*005c*/ 	.word	index@(.nv.constant0._Z4sumaPfS_S_)
        /*0060*/ 	.short	0x0380
        /*0062*/ 	.short	0x0018


	//----- nvinfo : EIATTR_SW_WAR
	.align		4
.L_17:
        /*0064*/ 	.byte	0x04, 0x36
        /*0066*/ 	.short	(.L_19 - .L_18)
.L_18:
        /*0068*/ 	.word	0x00000008
.L_19:


//--------------------- .nv.callgraph             --------------------------
	.section	.nv.callgraph,"",@"SHT_CUDA_CALLGRAPH"
	.align	4
	.sectionentsize	8
	.align		4
        /*0000*/ 	.word	0x00000000
	.align		4
        /*0004*/ 	.word	0xffffffff
	.align		4
        /*0008*/ 	.word	0x00000000
	.align		4
        /*000c*/ 	.word	0xfffffffe
	.align		4
        /*0010*/ 	.word	0x00000000
	.align		4
        /*0014*/ 	.word	0xfffffffd
	.align		4
        /*0018*/ 	.word	0x00000000
	.align		4
        /*001c*/ 	.word	0xfffffffc


//--------------------- .text._Z4sumaPfS_S_       --------------------------
	.section	.text._Z4sumaPfS_S_,"ax",@progbits
	.align	128
        .global         _Z4sumaPfS_S_
        .type           _Z4sumaPfS_S_,@function
        .size           _Z4sumaPfS_S_,(.L_x_1 - _Z4sumaPfS_S_)
        .other          _Z4sumaPfS_S_,@"STO_CUDA_ENTRY STV_DEFAULT"
_Z4sumaPfS_S_:
.text._Z4sumaPfS_S_:
[----:B------:R-:W-:Y:S01]  /*0000*/  LDC R1, c[0x0][0x37c] ;  /* 0x0000df00ff017b82 */ /* 0x000fe20000000800 */
[----:B------:R-:W0:Y:S01]  /*0010*/  S2R R9, SR_TID.X ;  /* 0x0000000000097919 */ /* 0x000e220000002100 */
[----:B------:R-:W0:Y:S01]  /*0020*/  LDCU UR4, c[0x0][0x360] ;  /* 0x00006c00ff0477ac */ /* 0x000e220008000800 */
[----:B------:R-:W0:Y:S02]  /*0030*/  S2R R0, SR_CTAID.X ;  /* 0x0000000000007919 */ /* 0x000e240000002500 */
[----:B0-----:R-:W-:-:S05]  /*0040*/  IMAD R9, R0, UR4, R9 ;  /* 0x0000000400097c24 */ /* 0x001fca000f8e0209 */
[----:B------:R-:W-:-:S13]  /*0050*/  ISETP.GT.AND P0, PT, R9, 0xf, PT ;  /* 0x0000000f0900780c */ /* 0x000fda0003f04270 */
[----:B------:R-:W-:Y:S05]  /*0060*/  @P0 EXIT ;  /* 0x000000000000094d */ /* 0x000fea0003800000 */
[----:B------:R-:W0:Y:S01]  /*0070*/  LDC.64 R2, c[0x0][0x380] ;  /* 0x0000e000ff027b82 */ /* 0x000e220000000a00 */
[----:B------:R-:W1:Y:S07]  /*0080*/  LDCU.64 UR4, c[0x0][0x358] ;  /* 0x00006b00ff0477ac */ /* 0x000e6e0008000a00 */
[----:B------:R-:W2:Y:S08]  /*0090*/  LDC.64 R4, c[0x0][0x388] ;  /* 0x0000e200ff047b82 */ /* 0x000eb00000000a00 */
[----:B------:R-:W3:Y:S01]  /*00a0*/  LDC.64 R6, c[0x0][0x390] ;  /* 0x0000e400ff067b82 */ /* 0x000ee20000000a00 */
[----:B0-----:R-:W-:-:S06]  /*00b0*/  IMAD.WIDE R2, R9, 0x4, R2 ;  /* 0x0000000409027825 */ /* 0x001fcc00078e0202 */
[----:B-1----:R-:W4:Y:S01]  /*00c0*/  LDG.E R2, desc[UR4][R2.64] ;  /* 0x0000000402027981 */ /* 0x002f22000c1e1900 */
[----:B--2---:R-:W-:-:S06]  /*00d0*/  IMAD.WIDE R4, R9, 0x4, R4 ;  /* 0x0000000409047825 */ /* 0x004fcc00078e0204 */
[----:B------:R-:W4:Y:S01]  /*00e0*/  LDG.E R5, desc[UR4][R4.64] ;  /* 0x0000000404057981 */ /* 0x000f22000c1e1900 */
[----:B---3--:R-:W-:-:S04]  /*00f0*/  IMAD.WIDE R6, R9, 0x4, R6 ;  /* 0x0000000409067825 */ /* 0x008fc800078e0206 */
[----:B----4-:R-:W-:-:S05]  /*0100*/  FADD R9, R2, R5 ;  /* 0x0000000502097221 */ /* 0x010fca0000000000 */
[----:B------:R-:W-:Y:S01]  /*0110*/  STG.E desc[UR4][R6.64], R9 ;  /* 0x0000000906007986 */ /* 0x000fe2000c101904 */
[----:B------:R-:W-:Y:S05]  /*0120*/  EXIT ;  /* 0x000000000000794d */ /* 0x000fea0003800000 */
.L_x_0:
[----:B------:R-:W-:-:S00]  /*0130*/  BRA `(.L_x_0) ;  /* 0xfffffffc00fc7947 */ /* 0x000fc0000383ffff */
[----:B------:R-:W-:-:S00]  /*0140*/  NOP ;  /* 0x0000000000007918 */ /* 0x000fc00000000000 */
        /* <DEDUP_REMOVED lines=11> */
.L_x_1:


//--------------------- .nv.shared.reserved.0     --------------------------
	.section	.nv.shared.reserved.0,"aw",@nobits
	.weak		__nv_reservedSMEM_offset_0_alias
	.size		__nv_reservedSMEM_offset_0_alias, 0, 64
	.other		__nv_reservedSMEM_offset_0_alias,@"STO_CUDA_RESERVED_SHARED STV_DEFAULT"
__nv_reservedSMEM_offset_0_alias:
	.zero		0
	.zero		64


//--------------------- .nv.constant0._Z4sumaPfS_S_ --------------------------
	.section	.nv.constant0._Z4sumaPfS_S_,"a",@progbits
	.sectionflags	@""
	.align	4
.nv.constant0._Z4sumaPfS_S_:
	.zero		920


//--------------------- SYMBOLS --------------------------

	.type		.nv.reservedSmem.offset0,@object
	.size		.nv.reservedSmem.offset0,0x4
